	.target	sm_100a

	.elftype	@"ET_EXEC"


//--------------------- .note.nv.tkinfo           --------------------------
	.section	.note.nv.tkinfo,"",@"SHT_NOTE"
	.sectionflags	@"SHF_NOTE_NV_TKINFO"
	.tkinfo
        /*0018*/ 	.word	0x00000081
        /*0030*/ 	.string	""
        /*0030*/ 	.string	"ptxas-blackwell"
        /*0030*/ 	.string	"Cuda compilation tools, release 12.9, V12.9.86"
        /*0030*/ 	.string	"Build cuda_12.9.r12.9/compiler.36037853_0"
        /*0030*/ 	.string	"-v  -suppress-debug-info  -lineinfo  -arch sm_100a "



//--------------------- .note.nv.cuver            --------------------------
	.section	.note.nv.cuver,"",@"SHT_NOTE"
	.sectionflags	@"SHF_NOTE_NV_CUVER"
        /*0018*/ 	.short	0x0001
        /*001a*/ 	.short	0x0064
        /*001c*/ 	.short	0x0001
        /*001e*/ 	.short	0x0000
        /*0020*/ 	.short	0x0001
        /*0022*/ 	.short	0x0000


//--------------------- .nv.info                  --------------------------
	.section	.nv.info,"",@"SHT_CUDA_INFO"
	.align	4


	//----- nvinfo : EIATTR_REGCOUNT
	.align		4
        /*0000*/ 	.byte	0x04, 0x2f
        /*0002*/ 	.short	(.L_4 - .L_3)
	.align		4
.L_3:
        /*0004*/ 	.word	index@(gluon_mma)
        /*0008*/ 	.word	0x000000a4


	//----- nvinfo : EIATTR_FRAME_SIZE
	.align		4
.L_4:
        /*000c*/ 	.byte	0x04, 0x11
        /*000e*/ 	.short	(.L_6 - .L_5)
	.align		4
.L_5:
        /*0010*/ 	.word	index@($__internal_2_$__cuda_sm10x_tcgen05_guardrail_trap_unallocated_columns_being_dealloced)
        /*0014*/ 	.word	0x00000000


	//----- nvinfo : EIATTR_FRAME_SIZE
	.align		4
.L_6:
        /*0018*/ 	.byte	0x04, 0x11
        /*001a*/ 	.short	(.L_8 - .L_7)
	.align		4
.L_7:
        /*001c*/ 	.word	index@($__internal_1_$__cuda_sm10x_tcgen05_guardrail_trap_phase_invalid_during_alloc)
        /*0020*/ 	.word	0x00000000


	//----- nvinfo : EIATTR_FRAME_SIZE
	.align		4
.L_8:
        /*0024*/ 	.byte	0x04, 0x11
        /*0026*/ 	.short	(.L_10 - .L_9)
	.align		4
.L_9:
        /*0028*/ 	.word	index@($__internal_0_$__cuda_sm10x_tcgen05_guardrail_trap_col_being_dealloced_not_returned_by_alloc)
        /*002c*/ 	.word	0x00000000


	//----- nvinfo : EIATTR_FRAME_SIZE
	.align		4
.L_10:
        /*0030*/ 	.byte	0x04, 0x11
        /*0032*/ 	.short	(.L_12 - .L_11)
	.align		4
.L_11:
        /*0034*/ 	.word	index@(gluon_mma)
        /*0038*/ 	.word	0x00000000


	//----- nvinfo : EIATTR_MIN_STACK_SIZE
	.align		4
.L_12:
        /*003c*/ 	.byte	0x04, 0x12
        /*003e*/ 	.short	(.L_14 - .L_13)
	.align		4
.L_13:
        /*0040*/ 	.word	index@(gluon_mma)
        /*0044*/ 	.word	0x00000000
.L_14:


//--------------------- .nv.info.gluon_mma        --------------------------
	.section	.nv.info.gluon_mma,"",@"SHT_CUDA_INFO"
	.sectionflags	@""
	.align	4


	//----- nvinfo : EIATTR_CUDA_API_VERSION
	.align		4
        /*0000*/ 	.byte	0x04, 0x37
        /*0002*/ 	.short	(.L_16 - .L_15)
.L_15:
        /*0004*/ 	.word	0x00000081


	//----- nvinfo : EIATTR_KPARAM_INFO
	.align		4
.L_16:
        /*0008*/ 	.byte	0x04, 0x17
        /*000a*/ 	.short	(.L_18 - .L_17)
.L_17:
        /*000c*/ 	.word	0x00000000
        /*0010*/ 	.short	0x0004
        /*0012*/ 	.short	0x0020
        /*0014*/ 	.byte	0x00, 0xf4, 0x21, 0x00


	//----- nvinfo : EIATTR_KPARAM_INFO
	.align		4
.L_18:
        /*0018*/ 	.byte	0x04, 0x17
        /*001a*/ 	.short	(.L_20 - .L_19)
.L_19:
        /*001c*/ 	.word	0x00000000
        /*0020*/ 	.short	0x0003
        /*0022*/ 	.short	0x0018
        /*0024*/ 	.byte	0x00, 0xf4, 0x21, 0x00


	//----- nvinfo : EIATTR_KPARAM_INFO
	.align		4
.L_20:
        /*0028*/ 	.byte	0x04, 0x17
        /*002a*/ 	.short	(.L_22 - .L_21)
.L_21:
        /*002c*/ 	.word	0x00000000
        /*0030*/ 	.short	0x0002
        /*0032*/ 	.short	0x0010
        /*0034*/ 	.byte	0x00, 0xf4, 0x21, 0x00


	//----- nvinfo : EIATTR_KPARAM_INFO
	.align		4
.L_22:
        /*0038*/ 	.byte	0x04, 0x17
        /*003a*/ 	.short	(.L_24 - .L_23)
.L_23:
        /*003c*/ 	.word	0x00000000
        /*0040*/ 	.short	0x0001
        /*0042*/ 	.short	0x0008
        /*0044*/ 	.byte	0x00, 0xf4, 0x21, 0x00


	//----- nvinfo : EIATTR_KPARAM_INFO
	.align		4
.L_24:
        /*0048*/ 	.byte	0x04, 0x17
        /*004a*/ 	.short	(.L_26 - .L_25)
.L_25:
        /*004c*/ 	.word	0x00000000
        /*0050*/ 	.short	0x0000
        /*0052*/ 	.short	0x0000
        /*0054*/ 	.byte	0x00, 0xf4, 0x21, 0x00


	//----- nvinfo : EIATTR_AT_ENTRY_FRAGMENTS
	.align		4
.L_26:
        /*0058*/ 	.byte	0x04, 0x4f
        /*005a*/ 	.short	(.L_28 - .L_27)


	//   ....[0]....
.L_27:
        /*005c*/ 	.word	0x00000004


	//----- nvinfo : EIATTR_RESERVED_SMEM_USED
	.align		4
.L_28:
        /*0060*/ 	.byte	0x01, 0x41
	.zero		2


	//----- nvinfo : EIATTR_SPARSE_MMA_MASK
	.align		4
        /*0064*/ 	.byte	0x03, 0x50
        /*0066*/ 	.short	0x0000


	//----- nvinfo : EIATTR_TCGEN05_1CTA_USED
	.align		4
        /*0068*/ 	.byte	0x01, 0x51
	.zero		2


	//----- nvinfo : EIATTR_MAXREG_COUNT
	.align		4
        /*006c*/ 	.byte	0x03, 0x1b
        /*006e*/ 	.short	0x00ff


	//----- nvinfo : EIATTR_NUM_BARRIERS
	.align		4
        /*0070*/ 	.byte	0x02, 0x4c
        /*0072*/ 	.byte	0x01
	.zero		1


	//----- nvinfo : EIATTR_INT_WARP_WIDE_INSTR_OFFSETS
	.align		4
        /*0074*/ 	.byte	0x04, 0x31
        /*0076*/ 	.short	(.L_30 - .L_29)


	//   ....[0]....
.L_29:
        /*0078*/ 	.word	0x00001410


	//   ....[1]....
        /*007c*/ 	.word	0x00001440


	//   ....[2]....
        /*0080*/ 	.word	0x00002440


	//   ....[3]....
        /*0084*/ 	.word	0x00002450


	//   ....[4]....
        /*0088*/ 	.word	0x000034b0


	//   ....[5]....
        /*008c*/ 	.word	0x00003500


	//----- nvinfo : EIATTR_COOP_GROUP_MASK_REGIDS
	.align		4
.L_30:
        /*0090*/ 	.byte	0x04, 0x29
        /*0092*/ 	.short	(.L_32 - .L_31)


	//   ....[0]....
.L_31:
        /*0094*/ 	.word	0xffffffff


	//   ....[1]....
        /*0098*/ 	.word	0xffffffff


	//   ....[2]....
        /*009c*/ 	.word	0xffffffff


	//   ....[3]....
        /*00a0*/ 	.word	0xffffffff


	//----- nvinfo : EIATTR_COOP_GROUP_INSTR_OFFSETS
	.align		4
.L_32:
        /*00a4*/ 	.byte	0x04, 0x28
        /*00a6*/ 	.short	(.L_34 - .L_33)


	//   ....[0]....
.L_33:
        /*00a8*/ 	.word	0x00000050


	//   ....[1]....
        /*00ac*/ 	.word	0x00000310


	//   ....[2]....
        /*00b0*/ 	.word	0x00003340


	//   ....[3]....
        /*00b4*/ 	.word	0x000035b0


	//----- nvinfo : EIATTR_VRC_CTA_INIT_COUNT
	.align		4
.L_34:
        /*00b8*/ 	.byte	0x02, 0x4a
        /*00ba*/ 	.byte	0x80
	.zero		1


	//----- nvinfo : EIATTR_MBARRIER_INSTR_OFFSETS
	.align		4
        /*00bc*/ 	.byte	0x04, 0x39
        /*00be*/ 	.short	(.L_36 - .L_35)


	//   ....[0]....
.L_35:
        /*00c0*/ 	.word	0x00001e20
        /*00c4*/ 	.word	0x000000ff
        /*00c8*/ 	.word	0x00018000
        /*00cc*/ 	.short	0x0100
        /*00ce*/ 	.byte	0x05
	.zero		1


	//   ....[1]....
        /*00d0*/ 	.word	0x000024e0
        /*00d4*/ 	.word	0x000000ff
        /*00d8*/ 	.word	0x00018000
        /*00dc*/ 	.short	0x010a
        /*00de*/ 	.byte	0x05
	.zero		1


	//   ....[2]....
        /*00e0*/ 	.word	0x00002620
        /*00e4*/ 	.word	0x000000ff
        /*00e8*/ 	.word	0x00018000
        /*00ec*/ 	.short	0x0108
        /*00ee*/ 	.byte	0x05
	.zero		1


	//   ....[3]....
        /*00f0*/ 	.word	0x000035d0
        /*00f4*/ 	.word	0x000000ff
        /*00f8*/ 	.word	0x00018000
        /*00fc*/ 	.short	0x010a
        /*00fe*/ 	.byte	0x05
	.zero		1


	//----- nvinfo : EIATTR_NUM_MBARRIERS
	.align		4
.L_36:
        /*0100*/ 	.byte	0x03, 0x38
        /*0102*/ 	.short	0x0001


	//----- nvinfo : EIATTR_EXIT_INSTR_OFFSETS
	.align		4
        /*0104*/ 	.byte	0x04, 0x1c
        /*0106*/ 	.short	(.L_38 - .L_37)


	//   ....[0]....
.L_37:
        /*0108*/ 	.word	0x000035c0


	//----- nvinfo : EIATTR_REQNTID
	.align		4
.L_38:
        /*010c*/ 	.byte	0x04, 0x10
        /*010e*/ 	.short	(.L_40 - .L_39)
.L_39:
        /*0110*/ 	.word	0x00000100
        /*0114*/ 	.word	0x00000001
        /*0118*/ 	.word	0x00000001


	//----- nvinfo : EIATTR_CRS_STACK_SIZE
	.align		4
.L_40:
        /*011c*/ 	.byte	0x04, 0x1e
        /*011e*/ 	.short	(.L_42 - .L_41)
.L_41:
        /*0120*/ 	.word	0x00000000


	//----- nvinfo : EIATTR_CBANK_PARAM_SIZE
	.align		4
.L_42:
        /*0124*/ 	.byte	0x03, 0x19
        /*0126*/ 	.short	0x0028


	//----- nvinfo : EIATTR_PARAM_CBANK
	.align		4
        /*0128*/ 	.byte	0x04, 0x0a
        /*012a*/ 	.short	(.L_44 - .L_43)
	.align		4
.L_43:
        /*012c*/ 	.word	index@(.nv.constant0.gluon_mma)
        /*0130*/ 	.short	0x0380
        /*0132*/ 	.short	0x0028


	//----- nvinfo : EIATTR_SW_WAR
	.align		4
.L_44:
        /*0134*/ 	.byte	0x04, 0x36
        /*0136*/ 	.short	(.L_46 - .L_45)
.L_45:
        /*0138*/ 	.word	0x00000008
.L_46:


//--------------------- .nv.compat                --------------------------
	.section	.nv.compat,"",@"SHT_CUDA_COMPAT_INFO"
	.align	4
        /*0000*/ 	.byte	0x02, 0x02, 0x02, 0x00, 0x02, 0x05, 0x05, 0x00, 0x02, 0x03, 0x00, 0x00, 0x02, 0x06, 0x01, 0x00


//--------------------- .nv.callgraph             --------------------------
	.section	.nv.callgraph,"",@"SHT_CUDA_CALLGRAPH"
	.align	4
	.sectionentsize	8
	.align		4
        /*0000*/ 	.word	0x00000000
	.align		4
        /*0004*/ 	.word	0xffffffff
	.align		4
        /*0008*/ 	.word	0x00000000
	.align		4
        /*000c*/ 	.word	0xfffffffe
	.align		4
        /*0010*/ 	.word	0x00000000
	.align		4
        /*0014*/ 	.word	0xfffffffd
	.align		4
        /*0018*/ 	.word	0x00000000
	.align		4
        /*001c*/ 	.word	0xfffffffc


//--------------------- .text.gluon_mma           --------------------------
	.section	.text.gluon_mma,"ax",@progbits
	.align	128
        .global         gluon_mma
        .type           gluon_mma,@function
        .size           gluon_mma,(.L_x_15 - gluon_mma)
        .other          gluon_mma,@"STO_CUDA_ENTRY STV_DEFAULT"
gluon_mma:
.text.gluon_mma:
[----:B------:R-:W0:Y:S01]  /*0000*/  LDC R1, c[0x0][0x37c] ;  /* 0x0000df00ff017b82 */ /* 0x000e220000000800 */
[----:B------:R-:W1:Y:S02]  /*0010*/  S2R R132, SR_TID.X ;  /* 0x0000000000847919 */ /* 0x000e640000002100 */
[----:B-1----:R-:W-:-:S13]  /*0020*/  ISETP.GE.U32.AND P1, PT, R132, 0x20, PT ;  /* 0x000000208400780c */ /* 0x002fda0003f26070 */
[----:B------:R-:W-:Y:S05]  /*0030*/  @P1 BRA `(.L_x_0) ;  /* 0x0000000000b81947 */ /* 0x000fea0003800000 */
[----:B------:R-:W1:Y:S01]  /*0040*/  S2UR UR6, SR_CgaCtaId ;  /* 0x00000000000679c3 */ /* 0x000e620000008800 */
[----:B------:R-:W-:Y:S01]  /*0050*/  NOP ;  /* 0x0000000000007918 */ /* 0x000fe20000000000 */
[----:B------:R-:W-:Y:S02]  /*0060*/  UMOV UR4, 0x40 ;  /* 0x0000004000047882 */ /* 0x000fe40000000000 */
[----:B-1----:R-:W-:-:S09]  /*0070*/  ULEA UR4, UR6, UR4, 0x18 ;  /* 0x0000000406047291 */ /* 0x002fd2000f8ec0ff */
[----:B------:R-:W1:Y:S01]  /*0080*/  LDS.U8 R0, [UR4] ;  /* 0x00000004ff007984 */ /* 0x000e620008000000 */
[----:B------:R-:W-:Y:S02]  /*0090*/  UMOV UR4, 0x400 ;  /* 0x0000040000047882 */ /* 0x000fe40000000000 */
[----:B------:R-:W-:Y:S01]  /*00a0*/  ULEA UR4, UR6, UR4, 0x18 ;  /* 0x0000000406047291 */ /* 0x000fe2000f8ec0ff */
[----:B-1----:R-:W-:-:S13]  /*00b0*/  ISETP.NE.AND P0, PT, R0, RZ, PT ;  /* 0x000000ff0000720c */ /* 0x002fda0003f05270 */
[----:B------:R-:W-:Y:S05]  /*00c0*/  @P0 BRA `(.L_x_1) ;  /* 0x00000000007c0947 */ /* 0x000fea0003800000 */
[----:B------:R-:W-:-:S13]  /*00d0*/  ELECT P0, URZ, PT ;  /* 0x0000000000ff782f */ /* 0x000fda0003800000 */
[----:B------:R-:W-:Y:S05]  /*00e0*/  @!P0 BRA `(.L_x_2) ;  /* 0x0000000000848947 */ /* 0x000fea0003800000 */
[----:B------:R-:W-:Y:S01]  /*00f0*/  UMOV UR5, 0x8 ;  /* 0x0000000800057882 */ /* 0x000fe20000000000 */
[----:B------:R-:W-:Y:S02]  /*0100*/  IMAD.MOV.U32 R4, RZ, RZ, 0x1 ;  /* 0x00000001ff047424 */ /* 0x000fe400078e00ff */
[----:B------:R-:W-:Y:S02]  /*0110*/  IMAD.MOV.U32 R5, RZ, RZ, 0xff ;  /* 0x000000ffff057424 */ /* 0x000fe400078e00ff */
[----:B------:R-:W-:Y:S04]  /*0120*/  DEPBAR.LE SB1, 0x36 ;  /* 0x00009d800000791a */ /* 0x000fe80000000000 */
[----:B------:R-:W1:Y:S02]  /*0130*/  UTCATOMSWS.FIND_AND_SET.ALIGN UP0, UR5, UR5 ;  /* 0x00000005000575e3 */ /* 0x000e640008000800 */
[----:B-1----:R-:W-:-:S04]  /*0140*/  PLOP3.LUT P0, PT, PT, PT, UP0, 0x80, 0x8 ;  /* 0x000000000008781c */ /* 0x002fc80003f0f008 */
[----:B------:R-:W-:-:S04]  /*0150*/  SEL R0, RZ, 0xffffffff, !P0 ;  /* 0xffffffffff007807 */ /* 0x000fc80004000000 */
[----:B------:R-:W-:Y:S01]  /*0160*/  ISETP.NE.AND P0, PT, R0, RZ, PT ;  /* 0x000000ff0000720c */ /* 0x000fe20003f05270 */
[----:B------:R-:W-:-:S12]  /*0170*/  IMAD.U32 R0, RZ, RZ, UR5 ;  /* 0x00000005ff007e24 */ /* 0x000fd8000f8e00ff */
[----:B------:R-:W-:Y:S05]  /*0180*/  @P0 BRA `(.L_x_3) ;  /* 0x0000000000240947 */ /* 0x000fea0003800000 */
.L_x_4:
[----:B------:R-:W-:Y:S05]  /*0190*/  NANOSLEEP 0x64 ;  /* 0x000000640000795d */ /* 0x000fea0003800000 */
[----:B------:R-:W-:-:S05]  /*01a0*/  UMOV UR5, 0x8 ;  /* 0x0000000800057882 */ /* 0x000fca0000000000 */
[----:B------:R-:W-:Y:S04]  /*01b0*/  DEPBAR.LE SB1, 0x36 ;  /* 0x00009d800000791a */ /* 0x000fe80000000000 */
[----:B------:R-:W1:Y:S02]  /*01c0*/  UTCATOMSWS.FIND_AND_SET.ALIGN UP0, UR5, UR5 ;  /* 0x00000005000575e3 */ /* 0x000e640008000800 */
[----:B-1----:R-:W-:-:S04]  /*01d0*/  PLOP3.LUT P0, PT, PT, PT, UP0, 0x80, 0x8 ;  /* 0x000000000008781c */ /* 0x002fc80003f0f008 */
[----:B------:R-:W-:-:S04]  /*01e0*/  SEL R0, RZ, 0xffffffff, !P0 ;  /* 0xffffffffff007807 */ /* 0x000fc80004000000 */
[----:B------:R-:W-:Y:S01]  /*01f0*/  ISETP.NE.AND P0, PT, R0, RZ, PT ;  /* 0x000000ff0000720c */ /* 0x000fe20003f05270 */
[----:B------:R-:W-:-:S12]  /*0200*/  IMAD.U32 R0, RZ, RZ, UR5 ;  /* 0x00000005ff007e24 */ /* 0x000fd8000f8e00ff */
[----:B------:R-:W-:Y:S05]  /*0210*/  @!P0 BRA `(.L_x_4) ;  /* 0xfffffffc00dc8947 */ /* 0x000fea000383ffff */
.L_x_3:
[C---:B------:R-:W-:Y:S01]  /*0220*/  VIADD R3, R0.reuse, 0x10 ;  /* 0x0000001000037836 */ /* 0x040fe20000000000 */
[----:B------:R-:W-:Y:S01]  /*0230*/  UMOV UR5, 0x50 ;  /* 0x0000005000057882 */ /* 0x000fe20000000000 */
[----:B------:R-:W-:Y:S01]  /*0240*/  SHF.L.U32 R2, R5, R0, RZ ;  /* 0x0000000005027219 */ /* 0x000fe200000006ff */
[----:B------:R-:W-:Y:S01]  /*0250*/  ULEA UR5, UR6, UR5, 0x18 ;  /* 0x0000000506057291 */ /* 0x000fe2000f8ec0ff */
[----:B------:R-:W-:Y:S01]  /*0260*/  IMAD.SHL.U32 R0, R0, 0x20, RZ ;  /* 0x0000002000007824 */ /* 0x000fe200078e00ff */
[----:B------:R-:W-:-:S04]  /*0270*/  SHF.L.U32 R3, R4, R3, RZ ;  /* 0x0000000304037219 */ /* 0x000fc800000006ff */
[----:B------:R-:W-:-:S05]  /*0280*/  LOP3.LUT R2, R3, R2, RZ, 0xfc, !PT ;  /* 0x0000000203027212 */ /* 0x000fca00078efcff */
[----:B------:R1:W-:Y:S04]  /*0290*/  ATOMS.OR RZ, [UR5], R2 ;  /* 0x00000002ffff798c */ /* 0x0003e8000b000005 */
[----:B------:R1:W-:Y:S01]  /*02a0*/  STS [UR4], R0 ;  /* 0x00000000ff007988 */ /* 0x0003e20008000804 */
[----:B------:R-:W-:Y:S05]  /*02b0*/  BRA `(.L_x_2) ;  /* 0x0000000000107947 */ /* 0x000fea0003800000 */
.L_x_1:
[----:B------:R-:W-:Y:S01]  /*02c0*/  IMAD.MOV.U32 R0, RZ, RZ, -0x1 ;  /* 0xffffffffff007424 */ /* 0x000fe200078e00ff */
[----:B------:R-:W-:-:S04]  /*02d0*/  MOV R2, 0x300 ;  /* 0x0000030000027802 */ /* 0x000fc80000000f00 */
[----:B------:R1:W-:Y:S03]  /*02e0*/  STS [UR4], R0 ;  /* 0x00000000ff007988 */ /* 0x0003e60008000804 */
[----:B01----:R-:W-:Y:S05]  /*02f0*/  CALL.REL.NOINC `($__internal_1_$__cuda_sm10x_tcgen05_guardrail_trap_phase_invalid_during_alloc) ;  /* 0x0000003000cc7944 */ /* 0x003fea0003c00000 */
.L_x_2:
[----:B------:R-:W-:Y:S05]  /*0300*/  WARPSYNC.ALL ;  /* 0x0000000000007948 */ /* 0x000fea0003800000 */
[----:B------:R-:W-:Y:S01]  /*0310*/  NOP ;  /* 0x0000000000007918 */ /* 0x000fe20000000000 */
.L_x_0:
[----:B------:R-:W2:Y:S08]  /*0320*/  S2UR UR4, SR_CgaCtaId ;  /* 0x00000000000479c3 */ /* 0x000eb00000008800 */
[----:B------:R-:W-:Y:S01]  /*0330*/  BAR.SYNC.DEFER_BLOCKING 0x0 ;  /* 0x0000000000007b1d */ /* 0x000fe20000010000 */
[C---:B-1----:R-:W-:Y:S01]  /*0340*/  IMAD.SHL.U32 R0, R132.reuse, 0x4, RZ ;  /* 0x0000000484007824 */ /* 0x042fe200078e00ff */
[----:B------:R-:W-:-:S02]  /*0350*/  LOP3.LUT R133, R132, 0xe0, RZ, 0xc0, !PT ;  /* 0x000000e084857812 */ /* 0x000fc400078ec0ff */
[----:B------:R-:W-:Y:S02]  /*0360*/  LOP3.LUT R2, R132, 0x1f, RZ, 0xc0, !PT ;  /* 0x0000001f84027812 */ /* 0x000fe400078ec0ff */
[----:B------:R-:W-:Y:S02]  /*0370*/  UMOV UR5, 0x400 ;  /* 0x0000040000057882 */ /* 0x000fe40000000000 */
[----:B------:R-:W1:Y:S01]  /*0380*/  LDC.64 R4, c[0x0][0x380] ;  /* 0x0000e000ff047b82 */ /* 0x000e620000000a00 */
[----:B------:R-:W3:Y:S01]  /*0390*/  LDCU.64 UR6, c[0x0][0x380] ;  /* 0x00007000ff0677ac */ /* 0x000ee20008000a00 */
[----:B------:R-:W-:Y:S01]  /*03a0*/  LOP3.LUT R0, R0, 0x380, RZ, 0xc0, !PT ;  /* 0x0000038000007812 */ /* 0x000fe200078ec0ff */
[----:B------:R-:W-:Y:S01]  /*03b0*/  IMAD.SHL.U32 R3, R133, 0x4, RZ ;  /* 0x0000000485037824 */ /* 0x000fe200078e00ff */
[----:B------:R-:W4:Y:S01]  /*03c0*/  LDCU.64 UR12, c[0x0][0x358] ;  /* 0x00006b00ff0c77ac */ /* 0x000f220008000a00 */
[----:B--2---:R-:W-:Y:S01]  /*03d0*/  ULEA UR5, UR4, UR5, 0x18 ;  /* 0x0000000504057291 */ /* 0x004fe2000f8ec0ff */
[----:B---3--:R-:W-:-:S04]  /*03e0*/  LEA R6, P0, R0, UR6, 0x1 ;  /* 0x0000000600067c11 */ /* 0x008fc8000f8008ff */
[----:B------:R-:W-:Y:S01]  /*03f0*/  LEA.HI.X R7, R0, UR7, RZ, 0x1, P0 ;  /* 0x0000000700077c11 */ /* 0x000fe200080f0cff */
[----:B-1----:R-:W-:-:S03]  /*0400*/  IMAD.WIDE.U32 R4, R3, 0x2, R4 ;  /* 0x0000000203047825 */ /* 0x002fc600078e0004 */
[----:B------:R-:W1:Y:S01]  /*0410*/  LDS R134, [UR5] ;  /* 0x00000005ff867984 */ /* 0x000e620008000800 */
[C---:B------:R-:W-:Y:S01]  /*0420*/  IMAD.WIDE.U32 R6, R2.reuse, 0x2, R6 ;  /* 0x0000000202067825 */ /* 0x040fe200078e0006 */
[----:B------:R-:W-:Y:S03]  /*0430*/  BAR.SYNC.DEFER_BLOCKING 0x0 ;  /* 0x0000000000007b1d */ /* 0x000fe60000010000 */
[----:B------:R-:W-:-:S04]  /*0440*/  IMAD.WIDE.U32 R4, R2, 0x2, R4 ;  /* 0x0000000202047825 */ /* 0x000fc800078e0004 */
[----:B------:R-:W-:Y:S01]  /*0450*/  IMAD R137, R2, 0x2, R3 ;  /* 0x0000000202897824 */ /* 0x000fe200078e0203 */
[----:B----4-:R2:W5:Y:S04]  /*0460*/  LDG.E.U16 R135, desc[UR12][R6.64+0xf880] ;  /* 0x00f8800c06877981 */ /* 0x010568000c1e1500 */
[----:B------:R2:W5:Y:S04]  /*0470*/  LDG.E.U16 R131, desc[UR12][R6.64+0xf840] ;  /* 0x00f8400c06837981 */ /* 0x000568000c1e1500 */
[----:B------:R2:W5:Y:S01]  /*0480*/  LDG.E.U16 R136, desc[UR12][R6.64+0xf8c0] ;  /* 0x00f8c00c06887981 */ /* 0x000562000c1e1500 */
[----:B-1----:R-:W-:-:S03]  /*0490*/  R2UR UR6, R134 ;  /* 0x00000000860672ca */ /* 0x002fc600000e0000 */
[----:B------:R2:W5:Y:S01]  /*04a0*/  LDG.E.U16 R130, desc[UR12][R4.64+0xf800] ;  /* 0x00f8000c04827981 */ /* 0x000562000c1e1500 */
[----:B------:R-:W-:-:S03]  /*04b0*/  SHF.R.U32.HI R134, RZ, 0x1, R133 ;  /* 0x00000001ff867819 */ /* 0x000fc60000011685 */
[----:B------:R2:W5:Y:S01]  /*04c0*/  LDG.E.U16 R8, desc[UR12][R4.64] ;  /* 0x0000000c04087981 */ /* 0x000562000c1e1500 */
[----:B------:R-:W-:-:S03]  /*04d0*/  LOP3.LUT R161, R137, R134, RZ, 0x3c, !PT ;  /* 0x0000008689a17212 */ /* 0x000fc600078e3cff */
[----:B------:R2:W5:Y:S04]  /*04e0*/  LDG.E.U16 R9, desc[UR12][R4.64+0x80] ;  /* 0x0000800c04097981 */ /* 0x000568000c1e1500 */
        /* <DEDUP_REMOVED lines=121> */
[----:B------:R2:W5:Y:S01]  /*0c80*/  LDG.E.U16 R129, desc[UR12][R4.64+0xf0c0] ;  /* 0x00f0c00c04817981 */ /* 0x000562000c1e1500 */
[----:B------:R-:W-:Y:S05]  /*0c90*/  @P1 BRA `(.L_x_5) ;  /* 0x0000000000181947 */ /* 0x000fea0003800000 */
[----:B------:R-:W-:Y:S01]  /*0ca0*/  ELECT P0, URZ, PT ;  /* 0x0000000000ff782f */ /* 0x000fe20003800000 */
[----:B--2---:R-:W-:Y:S01]  /*0cb0*/  IMAD.MOV.U32 R4, RZ, RZ, 0x1 ;  /* 0x00000001ff047424 */ /* 0x004fe200078e00ff */
[----:B------:R-:W-:Y:S01]  /*0cc0*/  UMOV UR7, 0x40 ;  /* 0x0000004000077882 */ /* 0x000fe20000000000 */
[----:B------:R-:W-:Y:S01]  /*0cd0*/  UVIRTCOUNT.DEALLOC.SMPOOL 0x80 ;  /* 0x000000800000784c */ /* 0x000fe20000000000 */
[----:B------:R-:W-:-:S09]  /*0ce0*/  ULEA UR7, UR4, UR7, 0x18 ;  /* 0x0000000704077291 */ /* 0x000fd2000f8ec0ff */
[----:B------:R1:W-:Y:S03]  /*0cf0*/  @P0 STS.U8 [UR7], R4 ;  /* 0x00000004ff000988 */ /* 0x0003e60008000007 */
.L_x_5:
[----:B-12---:R-:W1:Y:S01]  /*0d00*/  LDC.64 R4, c[0x0][0x388] ;  /* 0x0000e200ff047b82 */ /* 0x006e620000000a00 */
[----:B-----5:R-:W-:Y:S04]  /*0d10*/  STS.U16 [R161+UR5+0x7c00], R130 ;  /* 0x007c0082a1007988 */ /* 0x020fe80008000405 */
[----:B------:R2:W-:Y:S04]  /*0d20*/  STS.U16 [R161+UR5], R8 ;  /* 0x00000008a1007988 */ /* 0x0005e80008000405 */
[----:B------:R3:W-:Y:S04]  /*0d30*/  STS.U16 [R161+UR5+0x400], R10 ;  /* 0x0004000aa1007988 */ /* 0x0007e80008000405 */
[----:B------:R4:W-:Y:S04]  /*0d40*/  STS.U16 [R161+UR5+0x800], R14 ;  /* 0x0008000ea1007988 */ /* 0x0009e80008000405 */
[----:B------:R0:W-:Y:S04]  /*0d50*/  STS.U16 [R161+UR5+0xc00], R18 ;  /* 0x000c0012a1007988 */ /* 0x0001e80008000405 */
[----:B------:R0:W-:Y:S01]  /*0d60*/  STS.U16 [R161+UR5+0x1000], R22 ;  /* 0x00100016a1007988 */ /* 0x0001e20008000405 */
[----:B-1----:R-:W-:-:S03]  /*0d70*/  IMAD.WIDE.U32 R4, R3, 0x2, R4 ;  /* 0x0000000203047825 */ /* 0x002fc600078e0004 */
[----:B------:R1:W-:Y:S04]  /*0d80*/  STS.U16 [R161+UR5+0x1400], R26 ;  /* 0x0014001aa1007988 */ /* 0x0003e80008000405 */
[----:B------:R0:W-:Y:S01]  /*0d90*/  STS.U16 [R161+UR5+0x1800], R30 ;  /* 0x0018001ea1007988 */ /* 0x0001e20008000405 */
[----:B------:R-:W-:-:S03]  /*0da0*/  IMAD.WIDE.U32 R4, R2, 0x2, R4 ;  /* 0x0000000202047825 */ /* 0x000fc600078e0004 */
[----:B------:R0:W-:Y:S04]  /*0db0*/  STS.U16 [R161+UR5+0x1c00], R34 ;  /* 0x001c0022a1007988 */ /* 0x0001e80008000405 */
        /* <DEDUP_REMOVED lines=30> */
[----:B------:R-:W4:Y:S04]  /*0fa0*/  LDG.E.U16 R159, desc[UR12][R4.64+0x7880] ;  /* 0x0078800c049f7981 */ /* 0x000f28000c1e1500 */
[----:B--2---:R-:W2:Y:S04]  /*0fb0*/  LDG.E.U16 R8, desc[UR12][R4.64] ;  /* 0x0000000c04087981 */ /* 0x004ea8000c1e1500 */
[----:B---3--:R-:W3:Y:S04]  /*0fc0*/  LDG.E.U16 R10, desc[UR12][R4.64+0x80] ;  /* 0x0000800c040a7981 */ /* 0x008ee8000c1e1500 */
[----:B----4-:R-:W4:Y:S04]  /*0fd0*/  LDG.E.U16 R14, desc[UR12][R4.64+0x800] ;  /* 0x0008000c040e7981 */ /* 0x010f28000c1e1500 */
[----:B0-----:R-:W2:Y:S04]  /*0fe0*/  LDG.E.U16 R18, desc[UR12][R4.64+0x880] ;  /* 0x0008800c04127981 */ /* 0x001ea8000c1e1500 */
[----:B------:R-:W2:Y:S04]  /*0ff0*/  LDG.E.U16 R22, desc[UR12][R4.64+0x1000] ;  /* 0x0010000c04167981 */ /* 0x000ea8000c1e1500 */
[----:B-1----:R-:W2:Y:S04]  /*1000*/  LDG.E.U16 R26, desc[UR12][R4.64+0x1080] ;  /* 0x0010800c041a7981 */ /* 0x002ea8000c1e1500 */
[----:B------:R-:W2:Y:S04]  /*1010*/  LDG.E.U16 R30, desc[UR12][R4.64+0x1800] ;  /* 0x0018000c041e7981 */ /* 0x000ea8000c1e1500 */
        /* <DEDUP_REMOVED lines=24> */
[----:B------:R0:W-:Y:S04]  /*11a0*/  STS.U16 [R161+UR5+0x4c00], R82 ;  /* 0x004c0052a1007988 */ /* 0x0001e80008000405 */
        /* <DEDUP_REMOVED lines=20> */
[----:B0-----:R-:W2:Y:S04]  /*12f0*/  LDG.E.U16 R82, desc[UR12][R4.64+0x5040] ;  /* 0x0050400c04527981 */ /* 0x001ea8000c1e1500 */
        /* <DEDUP_REMOVED lines=10> */
[----:B------:R0:W2:Y:S01]  /*13a0*/  LDG.E.U16 R160, desc[UR12][R4.64+0x78c0] ;  /* 0x0078c00c04a07981 */ /* 0x0000a2000c1e1500 */
[----:B------:R-:W-:Y:S01]  /*13b0*/  LOP3.LUT P2, RZ, R132, 0xff, RZ, 0xc0, !PT ;  /* 0x000000ff84ff7812 */ /* 0x000fe2000784c0ff */
[----:B------:R-:W-:-:S02]  /*13c0*/  UMOV UR8, 0x1 ;  /* 0x0000000100087882 */ /* 0x000fc40000000000 */
[----:B------:R1:W-:Y:S04]  /*13d0*/  STS.U16 [R161+UR5+0xcc00], R84 ;  /* 0x00cc0054a1007988 */ /* 0x0003e80008000405 */
[----:B------:R2:W-:Y:S01]  /*13e0*/  STS.U16 [R161+UR5+0x5000], R86 ;  /* 0x00500056a1007988 */ /* 0x0005e20008000405 */
[----:B0-----:R-:W-:-:S03]  /*13f0*/  SHF.R.U32.HI R4, RZ, 0x5, R132 ;  /* 0x00000005ff047819 */ /* 0x001fc60000011684 */
[----:B------:R0:W-:Y:S02]  /*1400*/  STS.U16 [R161+UR5+0xd000], R88 ;  /* 0x00d00058a1007988 */ /* 0x0001e40008000405 */
[----:B------:R-:W-:Y:S01]  /*1410*/  VOTEU.ALL UP0, P2 ;  /* 0x0000000000ff7886 */ /* 0x000fe20001000000 */
[----:B-1----:R-:W-:Y:S01]  /*1420*/  LOP3.LUT R84, R161, 0x40, RZ, 0x3c, !PT ;  /* 0x00000040a1547812 */ /* 0x002fe200078e3cff */
[----:B------:R0:W-:Y:S01]  /*1430*/  STS.U16 [R161+UR5+0x5400], R90 ;  /* 0x0054005aa1007988 */ /* 0x0001e20008000405 */
[----:B------:R-:W-:Y:S01]  /*1440*/  VOTEU.ALL UP1, P2 ;  /* 0x0000000000ff7886 */ /* 0x000fe20001020000 */
[----:B------:R-:W-:Y:S01]  /*1450*/  R2UR UR7, R4 ;  /* 0x00000000040772ca */ /* 0x000fe200000e0000 */
[----:B------:R-:W-:-:S04]  /*1460*/  @!UP0 UIADD3 UR8, UPT, UPT, -UR8, 0x100000, URZ ;  /* 0x0010000008088890 */ /* 0x000fc8000fffe1ff */
[----:B------:R-:W-:Y:S02]  /*1470*/  @!UP0 USHF.L.U32 UR9, UR8, 0xb, URZ ;  /* 0x0000000b08098899 */ /* 0x000fe400080006ff */
[----:B------:R-:W-:Y:S01]  /*1480*/  @!UP0 USHF.L.U32 UR8, UR8, 0x1, URZ ;  /* 0x0000000108088899 */ /* 0x000fe200080006ff */
[----:B------:R0:W-:Y:S01]  /*1490*/  STS.U16 [R161+UR5+0xd400], R92 ;  /* 0x00d4005ca1007988 */ /* 0x0001e20008000405 */
[----:B------:R-:W-:-:S03]  /*14a0*/  LOP3.LUT R4, R132, 0xff, RZ, 0xc0, !PT ;  /* 0x000000ff84047812 */ /* 0x000fc600078ec0ff */
[----:B------:R0:W-:Y:S04]  /*14b0*/  STS.U16 [R161+UR5+0x5800], R94 ;  /* 0x0058005ea1007988 */ /* 0x0001e80008000405 */
[----:B------:R0:W-:Y:S01]  /*14c0*/  STS.U16 [R161+UR5+0xd800], R96 ;  /* 0x00d80060a1007988 */ /* 0x0001e20008000405 */
[----:B------:R-:W-:-:S03]  /*14d0*/  UISETP.NE.U32.AND UP0, UPT, UR7, URZ, UPT ;  /* 0x000000ff0700728c */ /* 0x000fc6000bf05070 */
        /* <DEDUP_REMOVED lines=19> */
[----:B------:R0:W-:Y:S04]  /*1610*/  STS.U16 [R84+UR5], R6 ;  /* 0x0000000654007988 */ /* 0x0001e80008000405 */
        /* <DEDUP_REMOVED lines=62> */
[----:B--2---:R0:W-:Y:S04]  /*1a00*/  STS.U16 [R161+UR5+0x10000], R8 ;  /* 0x01000008a1007988 */ /* 0x0041e80008000405 */
[----:B---3--:R0:W-:Y:S04]  /*1a10*/  STS.U16 [R161+UR5+0x14000], R10 ;  /* 0x0140000aa1007988 */ /* 0x0081e80008000405 */
[----:B----4-:R0:W-:Y:S04]  /*1a20*/  STS.U16 [R161+UR5+0x10400], R14 ;  /* 0x0104000ea1007988 */ /* 0x0101e80008000405 */
        /* <DEDUP_REMOVED lines=59> */
[----:B------:R0:W-:Y:S01]  /*1de0*/  STS.U16 [R84+UR5+0x17c00], R160 ;  /* 0x017c00a054007988 */ /* 0x0001e20008000405 */
[----:B------:R1:W-:Y:S06]  /*1df0*/  MEMBAR.ALL.CTA ;  /* 0x0000000000007992 */ /* 0x0003ec0000008000 */
[----:B-1----:R-:W-:Y:S04]  /*1e00*/  FENCE.VIEW.ASYNC.S ;  /* 0x00000000000073c6 */ /* 0x002fe80000000000 */
[----:B------:R-:W1:Y:S02]  /*1e10*/  FENCE.VIEW.ASYNC.S ;  /* 0x00000000000073c6 */ /* 0x000e640000000000 */
[----:B-1----:R0:W1:Y:S02]  /*1e20*/  @!UP1 SYNCS.EXCH.64 URZ, [UR5+0x18000], UR8 ;  /* 0x0180000805ff95b2 */ /* 0x0020640008000100 */
[----:B-1----:R-:W-:Y:S06]  /*1e30*/  BAR.SYNC.DEFER_BLOCKING 0x0 ;  /* 0x0000000000007b1d */ /* 0x002fec0000010000 */
[----:B0-----:R-:W-:Y:S05]  /*1e40*/  BRA.U UP0, `(.L_x_6) ;  /* 0x00000005006c7547 */ /* 0x001fea000b800000 */
[----:B------:R-:W-:Y:S02]  /*1e50*/  USHF.R.U32.HI UR10, URZ, 0x4, UR5 ;  /* 0x00000004ff0a7899 */ /* 0x000fe40008011605 */
[----:B------:R-:W-:Y:S02]  /*1e60*/  UIADD3 UR9, UPT, UPT, UR5, 0x10000, URZ ;  /* 0x0001000005097890 */ /* 0x000fe4000fffe0ff */
[----:B------:R-:W-:Y:S02]  /*1e70*/  USGXT.U32 UR10, UR10, 0xe ;  /* 0x0000000e0a0a789a */ /* 0x000fe40008000000 */
[----:B------:R-:W-:Y:S02]  /*1e80*/  USHF.R.U32.HI UR9, URZ, 0x4, UR9 ;  /* 0x00000004ff097899 */ /* 0x000fe40008011609 */
[----:B------:R-:W-:Y:S02]  /*1e90*/  UIADD3 UR42, UP0, UPT, UR10, 0x2, URZ ;  /* 0x000000020a2a7890 */ /* 0x000fe4000ff1e0ff */
[----:B------:R-:W-:Y:S01]  /*1ea0*/  USGXT.U32 UR50, UR9, 0xe ;  /* 0x0000000e0932789a */ /* 0x000fe20008000000 */
[----:B------:R-:W-:Y:S01]  /*1eb0*/  UMOV UR8, URZ ;  /* 0x000000ff00087c82 */ /* 0x000fe20008000000 */
[----:B------:R-:W-:Y:S01]  /*1ec0*/  UMOV UR11, URZ ;  /* 0x000000ff000b7c82 */ /* 0x000fe20008000000 */
[----:B------:R-:W-:-:S02]  /*1ed0*/  UIADD3.X UR43, UPT, UPT, UR8, 0x40004040, URZ, UP0, !UPT ;  /* 0x40004040082b7890 */ /* 0x000fc400087fe4ff */
[----:B------:R-:W-:Y:S02]  /*1ee0*/  UIADD3 UR46, UP0, UPT, UR50, 0x4000080, URZ ;  /* 0x04000080322e7890 */ /* 0x000fe4000ff1e0ff */
[----:B------:R-:W-:Y:S02]  /*1ef0*/  ULOP3.LUT UR50, UR50, 0x4000000, URZ, 0xfc, !UPT ;  /* 0x0400000032327892 */ /* 0x000fe4000f8efcff */
[----:B------:R-:W-:Y:S02]  /*1f00*/  UIADD3.X UR47, UPT, UPT, UR11, 0x40004040, URZ, UP0, !UPT ;  /* 0x400040400b2f7890 */ /* 0x000fe400087fe4ff */
[----:B------:R-:W-:Y:S02]  /*1f10*/  UIADD3.64 UR52, UPT, UPT, UR42, 0x2, URZ ;  /* 0x000000022a347897 */ /* 0x000fe4000fffe0ff */
[----:B------:R-:W-:Y:S02]  /*1f20*/  UIADD3.64 UR66, UPT, UPT, UR46, 0x80, URZ ;  /* 0x000000802e427897 */ /* 0x000fe4000fffe0ff */
[----:B------:R-:W-:-:S02]  /*1f30*/  UIADD3.64 UR54, UPT, UPT, UR42, 0x4, URZ ;  /* 0x000000042a367897 */ /* 0x000fc4000fffe0ff */
[----:B------:R-:W-:Y:S01]  /*1f40*/  UIADD3.64 UR70, UPT, UPT, UR46, 0x100, URZ ;  /* 0x000001002e467897 */ /* 0x000fe2000fffe0ff */
[----:B------:R-:W-:Y:S01]  /*1f50*/  UMOV UR34, 0x0 ;  /* 0x0000000000227882 */ /* 0x000fe20000000000 */
[----:B------:R-:W-:Y:S01]  /*1f60*/  UMOV UR35, 0x8210490 ;  /* 0x0821049000237882 */ /* 0x000fe20000000000 */
[----:B------:R-:W-:Y:S01]  /*1f70*/  UMOV UR11, 0x40004040 ;  /* 0x40004040000b7882 */ /* 0x000fe20000000000 */
[----:B------:R-:W-:Y:S01]  /*1f80*/  UMOV UR51, 0x40004040 ;  /* 0x4000404000337882 */ /* 0x000fe20000000000 */
[----:B------:R-:W-:Y:S01]  /*1f90*/  UMOV UR28, 0x0 ;  /* 0x00000000001c7882 */ /* 0x000fe20000000000 */
[----:B------:R-:W-:Y:S01]  /*1fa0*/  UMOV UR29, 0x8210490 ;  /* 0x08210490001d7882 */ /* 0x000fe20000000000 */
[----:B------:R-:W-:Y:S01]  /*1fb0*/  UMOV UR32, 0x0 ;  /* 0x0000000000207882 */ /* 0x000fe20000000000 */
[----:B------:R-:W-:Y:S01]  /*1fc0*/  UMOV UR33, 0x8210490 ;  /* 0x0821049000217882 */ /* 0x000fe20000000000 */
[----:B------:R0:W-:Y:S01]  /*1fd0*/  UTCHMMA gdesc[UR10], gdesc[UR50], tmem[UR6], tmem[UR34], idesc[UR35], !UPT ;  /* 0x00ff22320a0075ea */ /* 0x0001e2000f800006 */
[----:B------:R-:W-:-:S02]  /*1fe0*/  UIADD3.64 UR56, UPT, UPT, UR42, 0x7fe, URZ ;  /* 0x000007fe2a387897 */ /* 0x000fc4000fffe0ff */
[----:B------:R-:W-:Y:S01]  /*1ff0*/  UTCHMMA gdesc[UR42], gdesc[UR46], tmem[UR6], tmem[UR28], idesc[UR29], UPT ;  /* 0x00ff1c2e2a0075ea */ /* 0x000fe2000b800006 */
[----:B------:R-:W-:Y:S01]  /*2000*/  UMOV UR20, 0x0 ;  /* 0x0000000000147882 */ /* 0x000fe20000000000 */
[----:B------:R-:W-:Y:S01]  /*2010*/  UMOV UR21, 0x8210490 ;  /* 0x0821049000157882 */ /* 0x000fe20000000000 */
[----:B------:R1:W-:Y:S01]  /*2020*/  UTCHMMA gdesc[UR52], gdesc[UR66], tmem[UR6], tmem[UR32], idesc[UR33], UPT ;  /* 0x00ff2042340075ea */ /* 0x0003e2000b800006 */
[----:B------:R-:W-:Y:S01]  /*2030*/  UIADD3.64 UR58, UPT, UPT, UR42, 0x800, URZ ;  /* 0x000008002a3a7897 */ /* 0x000fe2000fffe0ff */
[----:B------:R2:W-:Y:S01]  /*2040*/  UTCHMMA gdesc[UR54], gdesc[UR70], tmem[UR6], tmem[UR20], idesc[UR21], UPT ;  /* 0x00ff1446360075ea */ /* 0x0005e2000b800006 */
[----:B------:R-:W-:Y:S02]  /*2050*/  UIADD3.64 UR60, UPT, UPT, UR42, 0x802, URZ ;  /* 0x000008022a3c7897 */ /* 0x000fe4000fffe0ff */
[----:B0-----:R-:W-:Y:S02]  /*2060*/  UIADD3.64 UR34, UPT, UPT, UR46, 0x180, URZ ;  /* 0x000001802e227897 */ /* 0x001fe4000fffe0ff */
[----:B------:R-:W-:-:S02]  /*2070*/  UIADD3.64 UR62, UPT, UPT, UR42, 0x804, URZ ;  /* 0x000008042a3e7897 */ /* 0x000fc4000fffe0ff */
[----:B------:R-:W-:Y:S02]  /*2080*/  UIADD3 UR77, UPT, UPT, UR6, 0x80, URZ ;  /* 0x00000080064d7890 */ /* 0x000fe4000fffe0ff */
[----:B-1----:R-:W-:Y:S02]  /*2090*/  UIADD3.64 UR52, UPT, UPT, UR46, 0x200, URZ ;  /* 0x000002002e347897 */ /* 0x002fe4000fffe0ff */
[----:B------:R-:W-:Y:S02]  /*20a0*/  UIADD3.64 UR32, UPT, UPT, UR46, 0x280, URZ ;  /* 0x000002802e207897 */ /* 0x000fe4000fffe0ff */
[----:B--2---:R-:W-:Y:S02]  /*20b0*/  UIADD3.64 UR54, UPT, UPT, UR46, 0x300, URZ ;  /* 0x000003002e367897 */ /* 0x004fe4000fffe0ff */
[----:B------:R-:W-:Y:S02]  /*20c0*/  UIADD3.64 UR64, UPT, UPT, UR42, 0x3fe, URZ ;  /* 0x000003fe2a407897 */ /* 0x000fe4000fffe0ff */
[----:B------:R-:W-:-:S02]  /*20d0*/  UIADD3 UR76, UPT, UPT, UR6, 0x80, URZ ;  /* 0x00000080064c7890 */ /* 0x000fc4000fffe0ff */
[----:B------:R-:W-:Y:S01]  /*20e0*/  UIADD3.64 UR68, UPT, UPT, UR42, 0x400, URZ ;  /* 0x000004002a447897 */ /* 0x000fe2000fffe0ff */
[----:B------:R-:W-:Y:S01]  /*20f0*/  UMOV UR26, 0x0 ;  /* 0x00000000001a7882 */ /* 0x000fe20000000000 */
[----:B------:R-:W-:Y:S01]  /*2100*/  UMOV UR27, 0x8210490 ;  /* 0x08210490001b7882 */ /* 0x000fe20000000000 */
[----:B------:R-:W-:Y:S02]  /*2110*/  UIADD3 UR75, UPT, UPT, UR6, 0x80, URZ ;  /* 0x00000080064b7890 */ /* 0x000fe4000fffe0ff */
[----:B------:R0:W-:Y:S01]  /*2120*/  UTCHMMA gdesc[UR56], gdesc[UR34], tmem[UR6], tmem[UR26], idesc[UR27], UPT ;  /* 0x00ff1a22380075ea */ /* 0x0001e2000b800006 */
[----:B------:R-:W-:Y:S02]  /*2130*/  UIADD3.64 UR10, UPT, UPT, UR42, 0x402, URZ ;  /* 0x000004022a0a7897 */ /* 0x000fe4000fffe0ff */
[----:B------:R-:W-:Y:S02]  /*2140*/  UIADD3 UR74, UPT, UPT, UR6, 0x80, URZ ;  /* 0x00000080064a7890 */ /* 0x000fe4000fffe0ff */
[----:B------:R-:W-:Y:S01]  /*2150*/  UIADD3.64 UR28, UPT, UPT, UR42, 0x404, URZ ;  /* 0x000004042a1c7897 */ /* 0x000fe2000fffe0ff */
[----:B------:R-:W-:Y:S01]  /*2160*/  UMOV UR14, 0x0 ;  /* 0x00000000000e7882 */ /* 0x000fe20000000000 */
[----:B------:R-:W-:Y:S01]  /*2170*/  UMOV UR15, 0x8210490 ;  /* 0x08210490000f7882 */ /* 0x000fe20000000000 */
[----:B------:R-:W-:-:S02]  /*2180*/  UIADD3 UR73, UPT, UPT, UR6, 0x80, URZ ;  /* 0x0000008006497890 */ /* 0x000fc4000fffe0ff */
[----:B------:R1:W-:Y:S01]  /*2190*/  UTCHMMA gdesc[UR58], gdesc[UR52], tmem[UR6], tmem[UR14], idesc[UR15], UPT ;  /* 0x00ff0e343a0075ea */ /* 0x0003e2000b800006 */
[----:B------:R-:W-:Y:S01]  /*21a0*/  UIADD3.64 UR20, UPT, UPT, UR42, 0xbfe, URZ ;  /* 0x00000bfe2a147897 */ /* 0x000fe2000fffe0ff */
[----:B------:R-:W-:Y:S01]  /*21b0*/  UMOV UR24, 0x0 ;  /* 0x0000000000187882 */ /* 0x000fe20000000000 */
[----:B------:R-:W-:Y:S01]  /*21c0*/  UMOV UR25, 0x8210490 ;  /* 0x0821049000197882 */ /* 0x000fe20000000000 */
[----:B------:R-:W-:Y:S02]  /*21d0*/  UIADD3 UR72, UPT, UPT, UR6, 0x80, URZ ;  /* 0x0000008006487890 */ /* 0x000fe4000fffe0ff */
[----:B------:R1:W-:Y:S01]  /*21e0*/  UTCHMMA gdesc[UR60], gdesc[UR32], tmem[UR6], tmem[UR24], idesc[UR25], UPT ;  /* 0x00ff18203c0075ea */ /* 0x0003e2000b800006 */
[----:B0-----:R-:W-:Y:S01]  /*21f0*/  UIADD3.64 UR56, UPT, UPT, UR42, 0xc00, URZ ;  /* 0x00000c002a387897 */ /* 0x001fe2000fffe0ff */
[----:B------:R-:W-:Y:S01]  /*2200*/  UMOV UR38, 0x0 ;  /* 0x0000000000267882 */ /* 0x000fe20000000000 */
[----:B------:R-:W-:Y:S01]  /*2210*/  UMOV UR39, 0x8210490 ;  /* 0x0821049000277882 */ /* 0x000fe20000000000 */
[----:B------:R-:W-:-:S02]  /*2220*/  UIADD3 UR9, UPT, UPT, UR6, 0x80, URZ ;  /* 0x0000008006097890 */ /* 0x000fc4000fffe0ff */
[----:B------:R1:W-:Y:S01]  /*2230*/  UTCHMMA gdesc[UR62], gdesc[UR54], tmem[UR6], tmem[UR38], idesc[UR39], UPT ;  /* 0x00ff26363e0075ea */ /* 0x0003e2000b800006 */
[----:B------:R-:W-:Y:S01]  /*2240*/  UIADD3.64 UR26, UPT, UPT, UR42, 0xc02, URZ ;  /* 0x00000c022a1a7897 */ /* 0x000fe2000fffe0ff */
[----:B------:R-:W-:Y:S01]  /*2250*/  UMOV UR22, 0x0 ;  /* 0x0000000000167882 */ /* 0x000fe20000000000 */
[----:B------:R-:W-:Y:S01]  /*2260*/  UMOV UR23, 0x8210490 ;  /* 0x0821049000177882 */ /* 0x000fe20000000000 */
[----:B------:R-:W-:Y:S01]  /*2270*/  UIADD3 UR8, UPT, UPT, UR6, 0x80, URZ ;  /* 0x0000008006087890 */ /* 0x000fe2000fffe0ff */
[----:B------:R1:W-:Y:S01]  /*2280*/  UTCHMMA gdesc[UR64], gdesc[UR50], tmem[UR77], tmem[UR22], idesc[UR23], !UPT ;  /* 0x00ff1632400075ea */ /* 0x0003e2000f80004d */
[----:B------:R-:W-:Y:S01]  /*2290*/  UIADD3.64 UR42, UPT, UPT, UR42, 0xc04, URZ ;  /* 0x00000c042a2a7897 */ /* 0x000fe2000fffe0ff */
[----:B------:R-:W-:Y:S01]  /*22a0*/  UMOV UR16, 0x0 ;  /* 0x0000000000107882 */ /* 0x000fe20000000000 */
[----:B------:R-:W-:Y:S01]  /*22b0*/  UMOV UR17, 0x8210490 ;  /* 0x0821049000117882 */ /* 0x000fe20000000000 */
[----:B------:R-:W-:Y:S01]  /*22c0*/  UMOV UR18, 0x0 ;  /* 0x0000000000127882 */ /* 0x000fe20000000000 */
[----:B------:R-:W-:Y:S01]  /*22d0*/  UMOV UR19, 0x8210490 ;  /* 0x0821049000137882 */ /* 0x000fe20000000000 */
[----:B------:R-:W-:Y:S01]  /*22e0*/  UMOV UR36, 0x0 ;  /* 0x0000000000247882 */ /* 0x000fe20000000000 */
[----:B------:R-:W-:Y:S01]  /*22f0*/  UMOV UR37, 0x8210490 ;  /* 0x0821049000257882 */ /* 0x000fe20000000000 */
[----:B------:R1:W-:Y:S01]  /*2300*/  UTCHMMA gdesc[UR68], gdesc[UR46], tmem[UR76], tmem[UR16], idesc[UR17], UPT ;  /* 0x00ff102e440075ea */ /* 0x0003e2000b80004c */
        /* <DEDUP_REMOVED lines=12> */
[----:B------:R1:W-:Y:S01]  /*23d0*/  UTCHMMA gdesc[UR26], gdesc[UR32], tmem[UR9], tmem[UR44], idesc[UR45], UPT ;  /* 0x00ff2c201a0075ea */ /* 0x0003e2000b800009 */
[----:B------:R1:W-:Y:S01]  /*23e0*/  UTCHMMA gdesc[UR42], gdesc[UR54], tmem[UR8], tmem[UR48], idesc[UR49], UPT ;  /* 0x00ff30362a0075ea */ /* 0x0003e2000b800008 */
[----:B------:R-:W-:Y:S01]  /*23f0*/  NOP ;  /* 0x0000000000007918 */ /* 0x000fe20000000000 */
.L_x_6:
[----:B------:R-:W-:Y:S01]  /*2400*/  ELECT P0, URZ, PT ;  /* 0x0000000000ff782f */ /* 0x000fe20003800000 */
[----:B-1----:R-:W-:-:S03]  /*2410*/  UIADD3 UR8, UPT, UPT, UR5, 0x18000, URZ ;  /* 0x0001800005087890 */ /* 0x002fc6000fffe0ff */
[----:B------:R-:W-:Y:S01]  /*2420*/  ISETP.LT.U32.AND P0, PT, R4, 0x20, P0 ;  /* 0x000000200400780c */ /* 0x000fe20000701070 */
[----:B------:R-:W-:-:S12]  /*2430*/  UMOV UR9, URZ ;  /* 0x000000ff00097c82 */ /* 0x000fd80008000000 */
[----:B------:R-:W-:Y:S01]  /*2440*/  VOTEU.ANY UP0, P0 ;  /* 0x0000000000ff7886 */ /* 0x000fe20000000100 */
[----:B------:R-:W-:-:S04]  /*2450*/  VOTEU.ANY UP1, P0 ;  /* 0x0000000000ff7886 */ /* 0x000fc80000020100 */
[----:B------:R-:W-:Y:S01]  /*2460*/  @UP0 UMOV UR9, UR8 ;  /* 0x0000000800090c82 */ /* 0x000fe20008000000 */
[----:B------:R-:W-:Y:S01]  /*2470*/  USHF.L.U32 UR8, UR7, 0x15, URZ ;  /* 0x0000001507087899 */ /* 0x000fe200080006ff */
[----:B------:R0:W-:Y:S01]  /*2480*/  @UP1 UTCBAR [UR9], URZ ;  /* 0x000000ff090013e9 */ /* 0x0001e200080000ff */
[----:B------:R-:W-:Y:S01]  /*2490*/  BAR.SYNC.DEFER_BLOCKING 0x0 ;  /* 0x0000000000007b1d */ /* 0x000fe20000010000 */
[----:B------:R-:W-:Y:S02]  /*24a0*/  USHF.L.U32 UR7, UR7, 0x5, URZ ;  /* 0x0000000507077899 */ /* 0x000fe400080006ff */
[----:B------:R-:W-:Y:S02]  /*24b0*/  ULOP3.LUT UR8, UR8, 0x600000, URZ, 0xc0, !UPT ;  /* 0x0060000008087892 */ /* 0x000fe4000f8ec0ff */
[----:B------:R-:W-:-:S04]  /*24c0*/  ULOP3.LUT UR7, UR7, 0x80, URZ, 0xc0, !UPT ;  /* 0x0000008007077892 */ /* 0x000fc8000f8ec0ff */
[----:B------:R-:W-:Y:S01]  /*24d0*/  UIADD3 UR7, UPT, UPT, UR7, UR8, UR6 ;  /* 0x0000000807077290 */ /* 0x000fe2000fffe006 */
[----:B------:R-:W1:Y:S02]  /*24e0*/  SYNCS.PHASECHK.TRANS64.TRYWAIT P0, [UR5+0x18000], RZ ;  /* 0x018000ffff0075a7 */ /* 0x000e640008001105 */
[----:B01----:R-:W-:Y:S09]  /*24f0*/  @!P0 BRA `(.L_x_7) ;  /* 0x0000001000348947 */ /* 0x003ff20003800000 */
.L_x_11:
[----:B------:R-:W-:Y:S01]  /*2500*/  BAR.SYNC.DEFER_BLOCKING 0x0 ;  /* 0x0000000000007b1d */ /* 0x000fe20000010000 */
[C---:B------:R-:W-:Y:S02]  /*2510*/  IMAD.SHL.U32 R135, R132.reuse, 0x1000, RZ ;  /* 0x0000100084877824 */ /* 0x040fe400078e00ff */
[----:B------:R-:W-:Y:S02]  /*2520*/  IMAD.SHL.U32 R132, R132, 0x10, RZ ;  /* 0x0000001084847824 */ /* 0x000fe400078e00ff */
[----:B------:R-:W-:Y:S01]  /*2530*/  IMAD.SHL.U32 R133, R133, 0x80, RZ ;  /* 0x0000008085857824 */ /* 0x000fe200078e00ff */
[----:B------:R-:W-:Y:S01]  /*2540*/  LOP3.LUT R135, R135, 0x7000, RZ, 0xc0, !PT ;  /* 0x0000700087877812 */ /* 0x000fe200078ec0ff */
[----:B------:R-:W-:Y:S01]  /*2550*/  IMAD.SHL.U32 R136, R2, 0x10, RZ ;  /* 0x0000001002887824 */ /* 0x000fe200078e00ff */
[----:B------:R-:W0:Y:S01]  /*2560*/  LDTM.x128 R4, tmem[UR7] ;  /* 0x00000007000479ee */ /* 0x000e2200083c0000 */
[----:B------:R-:W1:Y:S01]  /*2570*/  LDCU.64 UR8, c[0x0][0x390] ;  /* 0x00007200ff0877ac */ /* 0x000e620008000a00 */
[----:B------:R-:W-:Y:S01]  /*2580*/  LOP3.LUT R132, R135, 0xff0, R132, 0xf8, !PT ;  /* 0x00000ff087847812 */ /* 0x000fe200078ef884 */
[----:B------:R-:W-:Y:S01]  /*2590*/  IMAD.SHL.U32 R3, R3, 0x4, RZ ;  /* 0x0000000403037824 */ /* 0x000fe200078e00ff */
[----:B------:R-:W-:Y:S01]  /*25a0*/  LOP3.LUT R134, R134, R133, R136, 0x1e, !PT ;  /* 0x0000008586867212 */ /* 0x000fe200078e1e88 */
[----:B------:R-:W2:Y:S01]  /*25b0*/  LDCU.64 UR10, c[0x0][0x390] ;  /* 0x00007200ff0a77ac */ /* 0x000ea20008000a00 */
[----:B------:R-:W-:Y:S01]  /*25c0*/  LOP3.LUT R133, R132, 0x10, RZ, 0x3c, !PT ;  /* 0x0000001084857812 */ /* 0x000fe200078e3cff */
[----:B------:R-:W-:Y:S01]  /*25d0*/  IMAD.SHL.U32 R0, R0, 0x4, RZ ;  /* 0x0000000400007824 */ /* 0x000fe200078e00ff */
[----:B------:R-:W-:-:S02]  /*25e0*/  LOP3.LUT R135, R132, 0x20, RZ, 0x3c, !PT ;  /* 0x0000002084877812 */ /* 0x000fc400078e3cff */
[C---:B------:R-:W-:Y:S02]  /*25f0*/  LOP3.LUT R156, R132.reuse, 0x30, RZ, 0x3c, !PT ;  /* 0x00000030849c7812 */ /* 0x040fe400078e3cff */
[C---:B------:R-:W-:Y:S02]  /*2600*/  LOP3.LUT R157, R132.reuse, 0x40, RZ, 0x3c, !PT ;  /* 0x00000040849d7812 */ /* 0x040fe400078e3cff */
[C---:B------:R-:W-:Y:S01]  /*2610*/  LOP3.LUT R158, R132.reuse, 0x50, RZ, 0x3c, !PT ;  /* 0x00000050849e7812 */ /* 0x040fe200078e3cff */
[----:B------:R-:W0:Y:S01]  /*2620*/  @!P2 SYNCS.CCTL.IV [UR5+0x18000] ;  /* 0x01800000ff00a9b1 */ /* 0x000e220008000005 */
[----:B------:R-:W-:Y:S01]  /*2630*/  NOP ;  /* 0x0000000000007918 */ /* 0x000fe20000000000 */
[C---:B------:R-:W-:Y:S02]  /*2640*/  LOP3.LUT R159, R132.reuse, 0x60, RZ, 0x3c, !PT ;  /* 0x00000060849f7812 */ /* 0x040fe400078e3cff */
[----:B------:R-:W-:Y:S01]  /*2650*/  LOP3.LUT R160, R132, 0x70, RZ, 0x3c, !PT ;  /* 0x0000007084a07812 */ /* 0x000fe200078e3cff */
[----:B0-----:R-:W-:Y:S04]  /*2660*/  STS.128 [R132+UR5], R4 ;  /* 0x0000000484007988 */ /* 0x001fe80008000c05 */
[----:B------:R-:W-:Y:S04]  /*2670*/  STS.128 [R133+UR5], R8 ;  /* 0x0000000885007988 */ /* 0x000fe80008000c05 */
[----:B------:R-:W-:Y:S04]  /*2680*/  STS.128 [R135+UR5], R12 ;  /* 0x0000000c87007988 */ /* 0x000fe80008000c05 */
[----:B------:R-:W-:Y:S04]  /*2690*/  STS.128 [R156+UR5], R16 ;  /* 0x000000109c007988 */ /* 0x000fe80008000c05 */
[----:B------:R-:W-:Y:S04]  /*26a0*/  STS.128 [R157+UR5], R20 ;  /* 0x000000149d007988 */ /* 0x000fe80008000c05 */
[----:B------:R0:W-:Y:S04]  /*26b0*/  STS.128 [R158+UR5], R24 ;  /* 0x000000189e007988 */ /* 0x0001e80008000c05 */
[----:B------:R-:W-:Y:S04]  /*26c0*/  STS.128 [R159+UR5], R28 ;  /* 0x0000001c9f007988 */ /* 0x000fe80008000c05 */
[----:B------:R-:W-:Y:S01]  /*26d0*/  STS.128 [R160+UR5], R32 ;  /* 0x00000020a0007988 */ /* 0x000fe20008000c05 */
[----:B------:R-:W-:Y:S01]  /*26e0*/  BAR.SYNC.DEFER_BLOCKING 0x0 ;  /* 0x0000000000007b1d */ /* 0x000fe20000010000 */
[----:B0-----:R-:W-:-:S05]  /*26f0*/  IMAD.SHL.U32 R24, R2, 0x4, RZ ;  /* 0x0000000402187824 */ /* 0x001fca00078e00ff */
[----:B-1----:R-:W-:-:S04]  /*2700*/  IADD3 R2, P0, P2, R24, UR8, R3 ;  /* 0x0000000818027c10 */ /* 0x002fc8000fa1e003 */
[----:B------:R-:W-:Y:S02]  /*2710*/  IADD3.X R3, PT, PT, RZ, UR9, RZ, P0, P2 ;  /* 0x00000009ff037c10 */ /* 0x000fe400087e44ff */
[----:B--2---:R-:W-:-:S04]  /*2720*/  IADD3 R24, P0, P2, R24, UR10, R0 ;  /* 0x0000000a18187c10 */ /* 0x004fc8000fa1e000 */
[----:B------:R-:W-:Y:S01]  /*2730*/  IADD3.X R25, PT, PT, RZ, UR11, RZ, P0, P2 ;  /* 0x0000000bff197c10 */ /* 0x000fe200087e44ff */
[----:B------:R-:W-:Y:S04]  /*2740*/  LDSM.16.M88.4 R152, [R134+UR5] ;  /* 0x000000058698783b */ /* 0x000fe80008000200 */
[----:B------:R-:W-:Y:S04]  /*2750*/  LDSM.16.M88.4 R148, [R134+UR5+0x200] ;  /* 0x000200058694783b */ /* 0x000fe80008000200 */
[----:B------:R-:W-:Y:S04]  /*2760*/  LDSM.16.M88.4 R144, [R134+UR5+0x400] ;  /* 0x000400058690783b */ /* 0x000fe80008000200 */
[----:B------:R-:W-:Y:S04]  /*2770*/  LDSM.16.M88.4 R140, [R134+UR5+0x600] ;  /* 0x00060005868c783b */ /* 0x000fe80008000200 */
[----:B------:R-:W-:Y:S04]  /*2780*/  LDSM.16.M88.4 R136, [R134+UR5+0x800] ;  /* 0x000800058688783b */ /* 0x000fe80008000200 */
[----:B------:R-:W-:Y:S04]  /*2790*/  LDSM.16.M88.4 R4, [R134+UR5+0xa00] ;  /* 0x000a00058604783b */ /* 0x000fe80008000200 */
[----:B------:R-:W-:Y:S04]  /*27a0*/  LDSM.16.M88.4 R12, [R134+UR5+0xc00] ;  /* 0x000c0005860c783b */ /* 0x000fe80008000200 */
[----:B------:R-:W-:Y:S01]  /*27b0*/  LDSM.16.M88.4 R8, [R134+UR5+0xe00] ;  /* 0x000e00058608783b */ /* 0x000fe20008000200 */
[----:B------:R-:W-:Y:S06]  /*27c0*/  BAR.SYNC.DEFER_BLOCKING 0x0 ;  /* 0x0000000000007b1d */ /* 0x000fec0000010000 */
[----:B------:R-:W-:Y:S04]  /*27d0*/  STS.128 [R132+UR5], R36 ;  /* 0x0000002484007988 */ /* 0x000fe80008000c05 */
[----:B------:R-:W-:Y:S04]  /*27e0*/  STS.128 [R133+UR5], R40 ;  /* 0x0000002885007988 */ /* 0x000fe80008000c05 */
[----:B------:R-:W-:Y:S04]  /*27f0*/  STS.128 [R135+UR5], R44 ;  /* 0x0000002c87007988 */ /* 0x000fe80008000c05 */
[----:B------:R-:W-:Y:S04]  /*2800*/  STS.128 [R156+UR5], R48 ;  /* 0x000000309c007988 */ /* 0x000fe80008000c05 */
[----:B------:R-:W-:Y:S04]  /*2810*/  STS.128 [R157+UR5], R52 ;  /* 0x000000349d007988 */ /* 0x000fe80008000c05 */
[----:B------:R-:W-:Y:S04]  /*2820*/  STS.128 [R158+UR5], R56 ;  /* 0x000000389e007988 */ /* 0x000fe80008000c05 */
[----:B------:R-:W-:Y:S04]  /*2830*/  STS.128 [R159+UR5], R60 ;  /* 0x0000003c9f007988 */ /* 0x000fe80008000c05 */
[----:B------:R-:W-:Y:S01]  /*2840*/  STS.128 [R160+UR5], R64 ;  /* 0x00000040a0007988 */ /* 0x000fe20008000c05 */
[----:B------:R-:W-:Y:S06]  /*2850*/  BAR.SYNC.DEFER_BLOCKING 0x0 ;  /* 0x0000000000007b1d */ /* 0x000fec0000010000 */
[----:B------:R-:W0:Y:S04]  /*2860*/  LDSM.16.M88.4 R28, [R134+UR5] ;  /* 0x00000005861c783b */ /* 0x000e280008000200 */
        /* <DEDUP_REMOVED lines=17> */
[----:B------:R-:W1:Y:S04]  /*2980*/  LDSM.16.M88.4 R52, [R134+UR5] ;  /* 0x000000058634783b */ /* 0x000e680008000200 */
[----:B------:R-:W2:Y:S04]  /*2990*/  LDSM.16.M88.4 R56, [R134+UR5+0x200] ;  /* 0x000200058638783b */ /* 0x000ea80008000200 */
[----:B------:R-:W3:Y:S04]  /*29a0*/  LDSM.16.M88.4 R60, [R134+UR5+0x400] ;  /* 0x00040005863c783b */ /* 0x000ee80008000200 */
[----:B------:R-:W4:Y:S04]  /*29b0*/  LDSM.16.M88.4 R64, [R134+UR5+0x600] ;  /* 0x000600058640783b */ /* 0x000f280008000200 */
[----:B------:R-:W5:Y:S04]  /*29c0*/  LDSM.16.M88.4 R68, [R134+UR5+0x800] ;  /* 0x000800058644783b */ /* 0x000f680008000200 */
[----:B------:R-:W0:Y:S04]  /*29d0*/  LDSM.16.M88.4 R72, [R134+UR5+0xa00] ;  /* 0x000a00058648783b */ /* 0x000e280008000200 */
[----:B------:R-:W0:Y:S04]  /*29e0*/  LDSM.16.M88.4 R76, [R134+UR5+0xc00] ;  /* 0x000c0005864c783b */ /* 0x000e280008000200 */
[----:B------:R-:W0:Y:S01]  /*29f0*/  LDSM.16.M88.4 R80, [R134+UR5+0xe00] ;  /* 0x000e00058650783b */ /* 0x000e220008000200 */
        /* <DEDUP_REMOVED lines=10> */
[----:B0-----:R-:W-:Y:S04]  /*2aa0*/  STG.E desc[UR12][R2.64+0x80], R28 ;  /* 0x0000801c02007986 */ /* 0x001fe8000c10190c */
[----:B-1----:R-:W-:Y:S04]  /*2ab0*/  STG.E desc[UR12][R2.64+0x100], R52 ;  /* 0x0001003402007986 */ /* 0x002fe8000c10190c */
[----:B------:R-:W-:Y:S04]  /*2ac0*/  STG.E desc[UR12][R2.64+0x1080], R29 ;  /* 0x0010801d02007986 */ /* 0x000fe8000c10190c */
        /* <DEDUP_REMOVED lines=29> */
[----:B------:R-:W0:Y:S04]  /*2ca0*/  LDSM.16.M88.4 R28, [R134+UR5] ;  /* 0x00000005861c783b */ /* 0x000e280008000200 */
[----:B------:R-:W1:Y:S04]  /*2cb0*/  LDSM.16.M88.4 R32, [R134+UR5+0x200] ;  /* 0x000200058620783b */ /* 0x000e680008000200 */
[----:B------:R-:W0:Y:S04]  /*2cc0*/  LDSM.16.M88.4 R36, [R134+UR5+0x400] ;  /* 0x000400058624783b */ /* 0x000e280008000200 */
[----:B------:R-:W0:Y:S04]  /*2cd0*/  LDSM.16.M88.4 R40, [R134+UR5+0x600] ;  /* 0x000600058628783b */ /* 0x000e280008000200 */
[----:B------:R-:W0:Y:S04]  /*2ce0*/  LDSM.16.M88.4 R44, [R134+UR5+0x800] ;  /* 0x00080005862c783b */ /* 0x000e280008000200 */
[----:B------:R-:W0:Y:S04]  /*2cf0*/  LDSM.16.M88.4 R52, [R134+UR5+0xa00] ;  /* 0x000a00058634783b */ /* 0x000e280008000200 */
[----:B------:R-:W0:Y:S04]  /*2d00*/  LDSM.16.M88.4 R4, [R134+UR5+0xc00] ;  /* 0x000c00058604783b */ /* 0x000e280008000200 */
[----:B------:R-:W0:Y:S04]  /*2d10*/  LDSM.16.M88.4 R48, [R134+UR5+0xe00] ;  /* 0x000e00058630783b */ /* 0x000e280008000200 */
[----:B------:R0:W-:Y:S04]  /*2d20*/  STG.E desc[UR12][R2.64], R152 ;  /* 0x0000009802007986 */ /* 0x0001e8000c10190c */
[----:B------:R0:W-:Y:S04]  /*2d30*/  STG.E desc[UR12][R2.64+0x1000], R153 ;  /* 0x0010009902007986 */ /* 0x0001e8000c10190c */
[----:B------:R0:W-:Y:S04]  /*2d40*/  STG.E desc[UR12][R2.64+0x2000], R154 ;  /* 0x0020009a02007986 */ /* 0x0001e8000c10190c */
[----:B------:R0:W-:Y:S04]  /*2d50*/  STG.E desc[UR12][R2.64+0x3000], R155 ;  /* 0x0030009b02007986 */ /* 0x0001e8000c10190c */
[----:B------:R0:W-:Y:S04]  /*2d60*/  STG.E desc[UR12][R2.64+0x4000], R148 ;  /* 0x0040009402007986 */ /* 0x0001e8000c10190c */
[----:B--2---:R2:W-:Y:S04]  /*2d70*/  STG.E desc[UR12][R2.64+0x4100], R56 ;  /* 0x0041003802007986 */ /* 0x0045e8000c10190c */
[----:B------:R2:W-:Y:S04]  /*2d80*/  STG.E desc[UR12][R2.64+0x5000], R149 ;  /* 0x0050009502007986 */ /* 0x0005e8000c10190c */
[----:B------:R2:W-:Y:S04]  /*2d90*/  STG.E desc[UR12][R2.64+0x5100], R57 ;  /* 0x0051003902007986 */ /* 0x0005e8000c10190c */
[----:B------:R2:W-:Y:S04]  /*2da0*/  STG.E desc[UR12][R2.64+0x6000], R150 ;  /* 0x0060009602007986 */ /* 0x0005e8000c10190c */
[----:B------:R2:W-:Y:S04]  /*2db0*/  STG.E desc[UR12][R2.64+0x6100], R58 ;  /* 0x0061003a02007986 */ /* 0x0005e8000c10190c */
[----:B------:R2:W-:Y:S04]  /*2dc0*/  STG.E desc[UR12][R2.64+0x7000], R151 ;  /* 0x0070009702007986 */ /* 0x0005e8000c10190c */
[----:B------:R2:W-:Y:S04]  /*2dd0*/  STG.E desc[UR12][R2.64+0x7100], R59 ;  /* 0x0071003b02007986 */ /* 0x0005e8000c10190c */
[----:B------:R2:W-:Y:S04]  /*2de0*/  STG.E desc[UR12][R2.64+0x8000], R144 ;  /* 0x0080009002007986 */ /* 0x0005e8000c10190c */
[----:B---3--:R2:W-:Y:S04]  /*2df0*/  STG.E desc[UR12][R2.64+0x8100], R60 ;  /* 0x0081003c02007986 */ /* 0x0085e8000c10190c */
[----:B------:R2:W-:Y:S04]  /*2e00*/  STG.E desc[UR12][R2.64+0x9000], R145 ;  /* 0x0090009102007986 */ /* 0x0005e8000c10190c */
[----:B------:R2:W-:Y:S04]  /*2e10*/  STG.E desc[UR12][R2.64+0x9100], R61 ;  /* 0x0091003d02007986 */ /* 0x0005e8000c10190c */
[----:B------:R2:W-:Y:S04]  /*2e20*/  STG.E desc[UR12][R2.64+0xa000], R146 ;  /* 0x00a0009202007986 */ /* 0x0005e8000c10190c */
[----:B------:R2:W-:Y:S04]  /*2e30*/  STG.E desc[UR12][R2.64+0xa100], R62 ;  /* 0x00a1003e02007986 */ /* 0x0005e8000c10190c */
[----:B------:R2:W-:Y:S04]  /*2e40*/  STG.E desc[UR12][R2.64+0xb000], R147 ;  /* 0x00b0009302007986 */ /* 0x0005e8000c10190c */
[----:B------:R2:W-:Y:S04]  /*2e50*/  STG.E desc[UR12][R2.64+0xb100], R63 ;  /* 0x00b1003f02007986 */ /* 0x0005e8000c10190c */
[----:B------:R2:W-:Y:S04]  /*2e60*/  STG.E desc[UR12][R2.64+0xc000], R140 ;  /* 0x00c0008c02007986 */ /* 0x0005e8000c10190c */
[----:B----4-:R2:W-:Y:S04]  /*2e70*/  STG.E desc[UR12][R2.64+0xc100], R64 ;  /* 0x00c1004002007986 */ /* 0x0105e8000c10190c */
[----:B------:R2:W-:Y:S04]  /*2e80*/  STG.E desc[UR12][R2.64+0xd000], R141 ;  /* 0x00d0008d02007986 */ /* 0x0005e8000c10190c */
[----:B------:R2:W-:Y:S04]  /*2e90*/  STG.E desc[UR12][R2.64+0xd100], R65 ;  /* 0x00d1004102007986 */ /* 0x0005e8000c10190c */
[----:B------:R2:W-:Y:S04]  /*2ea0*/  STG.E desc[UR12][R2.64+0xe000], R142 ;  /* 0x00e0008e02007986 */ /* 0x0005e8000c10190c */
[----:B------:R2:W-:Y:S04]  /*2eb0*/  STG.E desc[UR12][R2.64+0xe100], R66 ;  /* 0x00e1004202007986 */ /* 0x0005e8000c10190c */
[----:B------:R2:W-:Y:S04]  /*2ec0*/  STG.E desc[UR12][R2.64+0xf000], R143 ;  /* 0x00f0008f02007986 */ /* 0x0005e8000c10190c */
[----:B------:R2:W-:Y:S04]  /*2ed0*/  STG.E desc[UR12][R2.64+0xf100], R67 ;  /* 0x00f1004302007986 */ /* 0x0005e8000c10190c */
[----:B------:R2:W-:Y:S04]  /*2ee0*/  STG.E desc[UR12][R2.64+0x10000], R136 ;  /* 0x0100008802007986 */ /* 0x0005e8000c10190c */
[----:B-----5:R2:W-:Y:S04]  /*2ef0*/  STG.E desc[UR12][R2.64+0x10100], R68 ;  /* 0x0101004402007986 */ /* 0x0205e8000c10190c */
[----:B------:R2:W-:Y:S04]  /*2f00*/  STG.E desc[UR12][R2.64+0x11000], R137 ;  /* 0x0110008902007986 */ /* 0x0005e8000c10190c */
        /* <DEDUP_REMOVED lines=31> */
[----:B0-----:R2:W-:Y:S04]  /*3100*/  STG.E desc[UR12][R2.64+0x180], R28 ;  /* 0x0001801c02007986 */ /* 0x0015e8000c10190c */
[----:B------:R2:W-:Y:S04]  /*3110*/  STG.E desc[UR12][R2.64+0x1180], R29 ;  /* 0x0011801d02007986 */ /* 0x0005e8000c10190c */
[----:B------:R2:W-:Y:S04]  /*3120*/  STG.E desc[UR12][R2.64+0x2180], R30 ;  /* 0x0021801e02007986 */ /* 0x0005e8000c10190c */
[----:B------:R2:W-:Y:S04]  /*3130*/  STG.E desc[UR12][R2.64+0x3180], R31 ;  /* 0x0031801f02007986 */ /* 0x0005e8000c10190c */
[----:B-1----:R2:W-:Y:S04]  /*3140*/  STG.E desc[UR12][R2.64+0x4180], R32 ;  /* 0x0041802002007986 */ /* 0x0025e8000c10190c */
        /* <DEDUP_REMOVED lines=28> */
[----:B------:R2:W-:Y:S01]  /*3310*/  STG.E desc[UR12][R24.64+0x1f180], R51 ;  /* 0x01f1803318007986 */ /* 0x0005e2000c10190c */
[----:B------:R-:W-:Y:S06]  /*3320*/  BAR.SYNC.DEFER_BLOCKING 0x0 ;  /* 0x0000000000007b1d */ /* 0x000fec0000010000 */
[----:B------:R-:W-:Y:S05]  /*3330*/  @P1 BRA `(.L_x_8) ;  /* 0x00000000009c1947 */ /* 0x000fea0003800000 */
[----:B------:R-:W-:Y:S01]  /*3340*/  NOP ;  /* 0x0000000000007918 */ /* 0x000fe20000000000 */
[----:B------:R-:W-:Y:S01]  /*3350*/  UMOV UR5, 0x50 ;  /* 0x0000005000057882 */ /* 0x000fe20000000000 */
[----:B------:R-:W-:Y:S01]  /*3360*/  IMAD.U32 R0, RZ, RZ, UR6 ;  /* 0x00000006ff007e24 */ /* 0x000fe2000f8e00ff */
[----:B------:R-:W-:Y:S01]  /*3370*/  ULEA UR7, UR4, UR5, 0x18 ;  /* 0x0000000504077291 */ /* 0x000fe2000f8ec0ff */
[----:B--2---:R-:W-:Y:S02]  /*3380*/  IMAD.MOV.U32 R3, RZ, RZ, 0xff ;  /* 0x000000ffff037424 */ /* 0x004fe400078e00ff */
[----:B------:R-:W-:Y:S01]  /*3390*/  IMAD.MOV.U32 R7, RZ, RZ, 0x1 ;  /* 0x00000001ff077424 */ /* 0x000fe200078e00ff */
[----:B------:R-:W-:-:S04]  /*33a0*/  LOP3.LUT R0, R0, 0xffff, RZ, 0xc0, !PT ;  /* 0x0000ffff00007812 */ /* 0x000fc800078ec0ff */
[----:B------:R-:W-:Y:S01]  /*33b0*/  SHF.R.U32.HI R0, RZ, 0x5, R0 ;  /* 0x00000005ff007819 */ /* 0x000fe20000011600 */
[----:B------:R-:W0:Y:S04]  /*33c0*/  LDS R5, [UR7] ;  /* 0x00000007ff057984 */ /* 0x000e280008000800 */
[----:B------:R-:W-:Y:S01]  /*33d0*/  VIADD R2, R0, 0x10 ;  /* 0x0000001000027836 */ /* 0x000fe20000000000 */
[----:B------:R-:W-:-:S04]  /*33e0*/  SHF.L.U32 R0, R3, R0, RZ ;  /* 0x0000000003007219 */ /* 0x000fc800000006ff */
[----:B------:R-:W-:-:S04]  /*33f0*/  SHF.L.U32 R3, R7, R2, RZ ;  /* 0x0000000207037219 */ /* 0x000fc800000006ff */
[----:B------:R-:W-:-:S04]  /*3400*/  LOP3.LUT R0, R3, R0, RZ, 0xfc, !PT ;  /* 0x0000000003007212 */ /* 0x000fc800078efcff */
[C---:B------:R-:W-:Y:S02]  /*3410*/  LOP3.LUT R2, R0.reuse, 0xffff, RZ, 0xc0, !PT ;  /* 0x0000ffff00027812 */ /* 0x040fe400078ec0ff */
[----:B0-----:R-:W-:-:S04]  /*3420*/  LOP3.LUT R3, R0, 0xffff, R5, 0x80, !PT ;  /* 0x0000ffff00037812 */ /* 0x001fc800078e8005 */
[----:B------:R-:W-:-:S13]  /*3430*/  ISETP.NE.AND P0, PT, R3, R2, PT ;  /* 0x000000020300720c */ /* 0x000fda0003f05270 */
[----:B------:R-:W-:Y:S05]  /*3440*/  @P0 BRA `(.L_x_9) ;  /* 0x0000000000500947 */ /* 0x000fea0003800000 */
[----:B------:R-:W-:Y:S02]  /*3450*/  SHF.R.U32.HI R5, RZ, 0x10, R5 ;  /* 0x00000010ff057819 */ /* 0x000fe40000011605 */
[----:B------:R-:W-:-:S04]  /*3460*/  SHF.R.U32.HI R2, RZ, 0x10, R0 ;  /* 0x00000010ff027819 */ /* 0x000fc80000011600 */
[----:B------:R-:W-:-:S04]  /*3470*/  LOP3.LUT R5, R5, R2, RZ, 0xc0, !PT ;  /* 0x0000000205057212 */ /* 0x000fc800078ec0ff */
[----:B------:R-:W-:-:S13]  /*3480*/  ISETP.NE.AND P0, PT, R5, R2, PT ;  /* 0x000000020500720c */ /* 0x000fda0003f05270 */
[----:B------:R-:W-:Y:S05]  /*3490*/  @P0 BRA `(.L_x_10) ;  /* 0x0000000000300947 */ /* 0x000fea0003800000 */
[----:B------:R-:W-:Y:S01]  /*34a0*/  R2UR UR4, R0 ;  /* 0x00000000000472ca */ /* 0x000fe200000e0000 */
[----:B------:R-:W-:Y:S01]  /*34b0*/  VOTEU.ANY UR5, UPT, PT ;  /* 0x0000000000057886 */ /* 0x000fe200038e0100 */
[----:B------:R-:W0:Y:S01]  /*34c0*/  S2R R0, SR_LANEID ;  /* 0x0000000000007919 */ /* 0x000e220000000000 */
[----:B------:R-:W-:-:S10]  /*34d0*/  UFLO.U32 UR5, UR5 ;  /* 0x00000005000572bd */ /* 0x000fd400080e0000 */
[----:B------:R-:W-:-:S06]  /*34e0*/  ULOP3.LUT UR4, URZ, UR4, URZ, 0x33, !UPT ;  /* 0x00000004ff047292 */ /* 0x000fcc000f8e33ff */
[----:B------:R-:W-:-:S04]  /*34f0*/  IMAD.U32 R2, RZ, RZ, UR4 ;  /* 0x00000004ff027e24 */ /* 0x000fc8000f8e00ff */
[----:B------:R-:W1:Y:S02]  /*3500*/  REDUX UR6, R2 ;  /* 0x00000000020673c4 */ /* 0x000e640000000000 */
[----:B------:R3:W-:Y:S01]  /*3510*/  UTCATOMSWS.AND URZ, UR4 ;  /* 0x0000000400ff79e3 */ /* 0x0007e20008000000 */
[----:B0-----:R-:W-:Y:S01]  /*3520*/  ISETP.EQ.U32.AND P0, PT, R0, UR5, PT ;  /* 0x0000000500007c0c */ /* 0x001fe2000bf02070 */
[----:B-1----:R-:W-:-:S12]  /*3530*/  IMAD.U32 R0, RZ, RZ, UR6 ;  /* 0x00000006ff007e24 */ /* 0x002fd8000f8e00ff */
[----:B------:R3:W-:Y:S01]  /*3540*/  @P0 ATOMS.AND RZ, [UR7], R0 ;  /* 0x00000000ffff098c */ /* 0x0007e2000a800007 */
[----:B------:R-:W-:Y:S05]  /*3550*/  BRA `(.L_x_8) ;  /* 0x0000000000147947 */ /* 0x000fea0003800000 */
.L_x_10:
[----:B------:R-:W-:-:S07]  /*3560*/  MOV R2, 0x3580 ;  /* 0x0000358000027802 */ /* 0x000fce0000000f00 */
[----:B------:R-:W-:Y:S05]  /*3570*/  CALL.REL.NOINC `($__internal_0_$__cuda_sm10x_tcgen05_guardrail_trap_col_being_dealloced_not_returned_by_alloc) ;  /* 0x0000000000207944 */ /* 0x000fea0003c00000 */
[----:B------:R-:W-:Y:S05]  /*3580*/  BRA `(.L_x_8) ;  /* 0x0000000000087947 */ /* 0x000fea0003800000 */
.L_x_9:
[----:B------:R-:W-:-:S07]  /*3590*/  MOV R2, 0x35b0 ;  /* 0x000035b000027802 */ /* 0x000fce0000000f00 */
[----:B------:R-:W-:Y:S05]  /*35a0*/  CALL.REL.NOINC `($__internal_2_$__cuda_sm10x_tcgen05_guardrail_trap_unallocated_columns_being_dealloced) ;  /* 0x00000000002c7944 */ /* 0x000fea0003c00000 */
.L_x_8:
[----:B------:R-:W-:Y:S01]  /*35b0*/  NOP ;  /* 0x0000000000007918 */ /* 0x000fe20000000000 */
[----:B---3--:R-:W-:Y:S05]  /*35c0*/  EXIT ;  /* 0x000000000000794d */ /* 0x008fea0003800000 */
.L_x_7:
[----:B------:R-:W0:Y:S02]  /*35d0*/  SYNCS.PHASECHK.TRANS64.TRYWAIT P0, [UR5+0x18000], RZ ;  /* 0x018000ffff0075a7 */ /* 0x000e240008001105 */
[----:B0-----:R-:W-:Y:S05]  /*35e0*/  @!P0 BRA `(.L_x_7) ;  /* 0xfffffffc00f88947 */ /* 0x001fea000383ffff */
[----:B------:R-:W-:Y:S05]  /*35f0*/  BRA `(.L_x_11) ;  /* 0xffffffec00c07947 */ /* 0x000fea000383ffff */
        .weak           $__internal_0_$__cuda_sm10x_tcgen05_guardrail_trap_col_being_dealloced_not_returned_by_alloc
        .type           $__internal_0_$__cuda_sm10x_tcgen05_guardrail_trap_col_being_dealloced_not_returned_by_alloc,@function
        .size           $__internal_0_$__cuda_sm10x_tcgen05_guardrail_trap_col_being_dealloced_not_returned_by_alloc,($__internal_1_$__cuda_sm10x_tcgen05_guardrail_trap_phase_invalid_during_alloc - $__internal_0_$__cuda_sm10x_tcgen05_guardrail_trap_col_being_dealloced_not_returned_by_alloc)
$__internal_0_$__cuda_sm10x_tcgen05_guardrail_trap_col_being_dealloced_not_returned_by_alloc:
[----:B------:R-:W-:Y:S05]  /*3600*/  BPT.TRAP 0x1 ;  /* 0x000000040000795c */ /* 0x000fea0000300000 */
[----:B------:R-:W-:-:S04]  /*3610*/  IMAD.MOV.U32 R3, RZ, RZ, 0x0 ;  /* 0x00000000ff037424 */ /* 0x000fc800078e00ff */
[----:B------:R-:W-:Y:S05]  /*3620*/  RET.REL.NODEC R2 `(gluon_mma) ;  /* 0xffffffc802747950 */ /* 0x000fea0003c3ffff */
        .weak           $__internal_1_$__cuda_sm10x_tcgen05_guardrail_trap_phase_invalid_during_alloc
        .type           $__internal_1_$__cuda_sm10x_tcgen05_guardrail_trap_phase_invalid_during_alloc,@function
        .size           $__internal_1_$__cuda_sm10x_tcgen05_guardrail_trap_phase_invalid_during_alloc,($__internal_2_$__cuda_sm10x_tcgen05_guardrail_trap_unallocated_columns_being_dealloced - $__internal_1_$__cuda_sm10x_tcgen05_guardrail_trap_phase_invalid_during_alloc)
$__internal_1_$__cuda_sm10x_tcgen05_guardrail_trap_phase_invalid_during_alloc:
[----:B------:R-:W-:Y:S05]  /*3630*/  BPT.TRAP 0x1 ;  /* 0x000000040000795c */ /* 0x000fea0000300000 */
[----:B------:R-:W-:-:S04]  /*3640*/  IMAD.MOV.U32 R3, RZ, RZ, 0x0 ;  /* 0x00000000ff037424 */ /* 0x000fc800078e00ff */
[----:B------:R-:W-:Y:S05]  /*3650*/  RET.REL.NODEC R2 `(gluon_mma) ;  /* 0xffffffc802687950 */ /* 0x000fea0003c3ffff */
        .weak           $__internal_2_$__cuda_sm10x_tcgen05_guardrail_trap_unallocated_columns_being_dealloced
        .type           $__internal_2_$__cuda_sm10x_tcgen05_guardrail_trap_unallocated_columns_being_dealloced,@function
        .size           $__internal_2_$__cuda_sm10x_tcgen05_guardrail_trap_unallocated_columns_being_dealloced,(.L_x_15 - $__internal_2_$__cuda_sm10x_tcgen05_guardrail_trap_unallocated_columns_being_dealloced)
$__internal_2_$__cuda_sm10x_tcgen05_guardrail_trap_unallocated_columns_being_dealloced:
[----:B------:R-:W-:Y:S05]  /*3660*/  BPT.TRAP 0x1 ;  /* 0x000000040000795c */ /* 0x000fea0000300000 */
[----:B------:R-:W-:-:S04]  /*3670*/  IMAD.MOV.U32 R3, RZ, RZ, 0x0 ;  /* 0x00000000ff037424 */ /* 0x000fc800078e00ff */
[----:B------:R-:W-:Y:S05]  /*3680*/  RET.REL.NODEC R2 `(gluon_mma) ;  /* 0xffffffc8025c7950 */ /* 0x000fea0003c3ffff */
.L_x_12:
[----:B------:R-:W-:-:S00]  /*3690*/  BRA `(.L_x_12) ;  /* 0xfffffffc00fc7947 */ /* 0x000fc0000383ffff */
[----:B------:R-:W-:-:S00]  /*36a0*/  NOP ;  /* 0x0000000000007918 */ /* 0x000fc00000000000 */
        /* <DEDUP_REMOVED lines=13> */
.L_x_15:


//--------------------- .nv.shared.gluon_mma      --------------------------
	.section	.nv.shared.gluon_mma,"aw",@nobits
	.sectionflags	@""
	.align	16
	.zero		1024


//--------------------- .nv.shared.reserved.0     --------------------------
	.section	.nv.shared.reserved.0,"aw",@nobits
	.align	8
	.weak		__nv_reservedSMEM_offset_0_alias
	.size		__nv_reservedSMEM_offset_0_alias, 0, 64
	.other		__nv_reservedSMEM_offset_0_alias,@"STO_CUDA_RESERVED_SHARED STV_DEFAULT"
__nv_reservedSMEM_offset_0_alias:
	.zero		0
.nv.shared.reserved.0:
	.zero		64
	.weak		__nv_reservedSMEM_allocation_phase
	.type		__nv_reservedSMEM_allocation_phase,@object
	.size		__nv_reservedSMEM_allocation_phase,(.L_0 - __nv_reservedSMEM_allocation_phase)
__nv_reservedSMEM_allocation_phase:
	.zero		1
.L_0:
	.zero		7
	.weak		__nv_reservedSMEM_devtool_atexit_pc
	.type		__nv_reservedSMEM_devtool_atexit_pc,@object
	.size		__nv_reservedSMEM_devtool_atexit_pc,(__nv_reservedSMEM_allocation_mask - __nv_reservedSMEM_devtool_atexit_pc)
__nv_reservedSMEM_devtool_atexit_pc:
	.zero		8
	.weak		__nv_reservedSMEM_allocation_mask
	.type		__nv_reservedSMEM_allocation_mask,@object
	.size		__nv_reservedSMEM_allocation_mask,(.L_2 - __nv_reservedSMEM_allocation_mask)
__nv_reservedSMEM_allocation_mask:
	.zero		4
.L_2:


//--------------------- .nv.constant0.gluon_mma   --------------------------
	.section	.nv.constant0.gluon_mma,"a",@progbits
	.sectionflags	@""
	.align	4
.nv.constant0.gluon_mma:
	.zero		936


//--------------------- SYMBOLS --------------------------

	.type		.nv.reservedSmem.offset0,@object
	.size		.nv.reservedSmem.offset0,0x4
	.type		.nv.reservedSmem.cap,@object
	.size		.nv.reservedSmem.cap,0x4
